//
// Generated by NVIDIA NVVM Compiler
//
// Compiler Build ID: CL-36424714
// Cuda compilation tools, release 13.0, V13.0.88
// Based on NVVM 20.0.0
//

.version 9.0
.target sm_100
.address_size 64

	// .globl	Run

.visible .entry Run(
	.param .u32 Run_param_0,
	.param .u64 .ptr .align 1 Run_param_1,
	.param .u64 .ptr .align 1 Run_param_2
)
{
	.reg .pred 	%p<3>;
	.reg .b32 	%r<6>;
	.reg .b32 	%f<4>;
	.reg .b64 	%rd<8>;

	ld.param.u32 	%r2, [Run_param_0];
	ld.param.u64 	%rd1, [Run_param_1];
	ld.param.u64 	%rd2, [Run_param_2];
	mov.u32 	%r3, %ctaid.x;
	mov.u32 	%r4, %ntid.x;
	mov.u32 	%r5, %tid.x;
	mad.lo.s32 	%r1, %r3, %r4, %r5;
	setp.ge.s32 	%p1, %r1, %r2;
	@%p1 bra 	$L__BB0_2;
	cvta.to.global.u64 	%rd3, %rd2;
	cvta.to.global.u64 	%rd4, %rd1;
	mul.wide.s32 	%rd5, %r1, 4;
	add.s64 	%rd6, %rd4, %rd5;
	ld.global.nc.f32 	%f1, [%rd6];
	setp.gt.f32 	%p2, %f1, 0f00000000;
	mul.f32 	%f2, %f1, 0f3C23D70A;
	selp.f32 	%f3, %f1, %f2, %p2;
	add.s64 	%rd7, %rd3, %rd5;
	st.global.f32 	[%rd7], %f3;
$L__BB0_2:
	ret;

}


// ===== COMPILED SASS (sm_100) =====

	.target	sm_100

	.elftype	@"ET_EXEC"


//--------------------- .note.nv.tkinfo           --------------------------
	.section	.note.nv.tkinfo,"",@"SHT_NOTE"
	.sectionflags	@"SHF_NOTE_NV_TKINFO"
	.tkinfo
        /*0018*/ 	.word	0x00000002
        /*0030*/ 	.string	""
        /*0030*/ 	.string	"ptxas"
        /*0030*/ 	.string	"Cuda compilation tools, release 13.0, V13.0.88"
        /*0030*/ 	.string	"Build cuda_13.0.r13.0/compiler.36424714_0"
        /*0030*/ 	.string	"-arch sm_100 -m 64 "



//--------------------- .note.nv.cuinfo           --------------------------
	.section	.note.nv.cuinfo,"",@"SHT_NOTE"
	.sectionflags	@"SHF_NOTE_NV_CUINFO"
        /*0018*/ 	.short	0x0002
        /*001a*/ 	.short	0x0064
        /*001c*/ 	.short	0x0082
	.zero		2


//--------------------- .nv.info                  --------------------------
	.section	.nv.info,"",@"SHT_CUDA_INFO"
	.align	4


	//----- nvinfo : EIATTR_REGCOUNT
	.align		4
        /*0000*/ 	.byte	0x04, 0x2f
        /*0002*/ 	.short	(.L_1 - .L_0)
	.align		4
.L_0:
        /*0004*/ 	.word	index@(Run)
        /*0008*/ 	.word	0x0000000c


	//----- nvinfo : EIATTR_FRAME_SIZE
	.align		4
.L_1:
        /*000c*/ 	.byte	0x04, 0x11
        /*000e*/ 	.short	(.L_3 - .L_2)
	.align		4
.L_2:
        /*0010*/ 	.word	index@(Run)
        /*0014*/ 	.word	0x00000000


	//----- nvinfo : EIATTR_MIN_STACK_SIZE
	.align		4
.L_3:
        /*0018*/ 	.byte	0x04, 0x12
        /*001a*/ 	.short	(.L_5 - .L_4)
	.align		4
.L_4:
        /*001c*/ 	.word	index@(Run)
        /*0020*/ 	.word	0x00000000
.L_5:


//--------------------- .nv.compat                --------------------------
	.section	.nv.compat,"",@"SHT_CUDA_COMPAT_INFO"
	.align	4
        /*0000*/ 	.byte	0x02, 0x09, 0x00, 0x00, 0x02, 0x02, 0x01, 0x00, 0x02, 0x05, 0x05, 0x00, 0x03, 0x07, 0x01, 0x01
        /*0010*/ 	.byte	0x02, 0x03, 0x00, 0x00, 0x02, 0x06, 0x01, 0x00, 0x04, 0x0b, 0x08, 0x00, 0x09, 0x00, 0x00, 0x00
        /*0020*/ 	.byte	0x00, 0x00, 0x00, 0x00


//--------------------- .nv.info.Run              --------------------------
	.section	.nv.info.Run,"",@"SHT_CUDA_INFO"
	.sectionflags	@""
	.align	4


	//----- nvinfo : EIATTR_CUDA_API_VERSION
	.align		4
        /*0000*/ 	.byte	0x04, 0x37
        /*0002*/ 	.short	(.L_7 - .L_6)
.L_6:
        /*0004*/ 	.word	0x00000082


	//----- nvinfo : EIATTR_KPARAM_INFO
	.align		4
.L_7:
        /*0008*/ 	.byte	0x04, 0x17
        /*000a*/ 	.short	(.L_9 - .L_8)
.L_8:
        /*000c*/ 	.word	0x00000000
        /*0010*/ 	.short	0x0002
        /*0012*/ 	.short	0x0010
        /*0014*/ 	.byte	0x00, 0xf5, 0x21, 0x00


	//----- nvinfo : EIATTR_KPARAM_INFO
	.align		4
.L_9:
        /*0018*/ 	.byte	0x04, 0x17
        /*001a*/ 	.short	(.L_11 - .L_10)
.L_10:
        /*001c*/ 	.word	0x00000000
        /*0020*/ 	.short	0x0001
        /*0022*/ 	.short	0x0008
        /*0024*/ 	.byte	0x00, 0xf5, 0x21, 0x00


	//----- nvinfo : EIATTR_KPARAM_INFO
	.align		4
.L_11:
        /*0028*/ 	.byte	0x04, 0x17
        /*002a*/ 	.short	(.L_13 - .L_12)
.L_12:
        /*002c*/ 	.word	0x00000000
        /*0030*/ 	.short	0x0000
        /*0032*/ 	.short	0x0000
        /*0034*/ 	.byte	0x00, 0xf0, 0x11, 0x00


	//----- nvinfo : EIATTR_SPARSE_MMA_MASK
	.align		4
.L_13:
        /*0038*/ 	.byte	0x03, 0x50
        /*003a*/ 	.short	0x0000


	//----- nvinfo : EIATTR_MAXREG_COUNT
	.align		4
        /*003c*/ 	.byte	0x03, 0x1b
        /*003e*/ 	.short	0x00ff


	//----- nvinfo : EIATTR_MERCURY_ISA_VERSION
	.align		4
        /*0040*/ 	.byte	0x03, 0x5f
        /*0042*/ 	.short	0x0101


	//----- nvinfo : EIATTR_VRC_CTA_INIT_COUNT
	.align		4
        /*0044*/ 	.byte	0x02, 0x4a
	.zero		1
	.zero		1


	//----- nvinfo : EIATTR_EXIT_INSTR_OFFSETS
	.align		4
        /*0048*/ 	.byte	0x04, 0x1c
        /*004a*/ 	.short	(.L_15 - .L_14)


	//   ....[0]....
.L_14:
        /*004c*/ 	.word	0x00000070


	//   ....[1]....
        /*0050*/ 	.word	0x00000110


	//----- nvinfo : EIATTR_CBANK_PARAM_SIZE
	.align		4
.L_15:
        /*0054*/ 	.byte	0x03, 0x19
        /*0056*/ 	.short	0x0018


	//----- nvinfo : EIATTR_PARAM_CBANK
	.align		4
        /*0058*/ 	.byte	0x04, 0x0a
        /*005a*/ 	.short	(.L_17 - .L_16)
	.align		4
.L_16:
        /*005c*/ 	.word	index@(.nv.constant0.Run)
        /*0060*/ 	.short	0x0380
        /*0062*/ 	.short	0x0018


	//----- nvinfo : EIATTR_SW_WAR
	.align		4
.L_17:
        /*0064*/ 	.byte	0x04, 0x36
        /*0066*/ 	.short	(.L_19 - .L_18)
.L_18:
        /*0068*/ 	.word	0x00000008
.L_19:


//--------------------- .nv.callgraph             --------------------------
	.section	.nv.callgraph,"",@"SHT_CUDA_CALLGRAPH"
	.align	4
	.sectionentsize	8
	.align		4
        /*0000*/ 	.word	0x00000000
	.align		4
        /*0004*/ 	.word	0xffffffff
	.align		4
        /*0008*/ 	.word	0x00000000
	.align		4
        /*000c*/ 	.word	0xfffffffe
	.align		4
        /*0010*/ 	.word	0x00000000
	.align		4
        /*0014*/ 	.word	0xfffffffd
	.align		4
        /*0018*/ 	.word	0x00000000
	.align		4
        /*001c*/ 	.word	0xfffffffc


//--------------------- .text.Run                 --------------------------
	.section	.text.Run,"ax",@progbits
	.align	128
        .global         Run
        .type           Run,@function
        .size           Run,(.L_x_1 - Run)
        .other          Run,@"STO_CUDA_ENTRY STV_DEFAULT"
Run:
.text.Run:
[----:B------:R-:W-:Y:S01]  /*0000*/  LDC R1, c[0x0][0x37c] ;  /* 0x0000df00ff017b82 */ /* 0x000fe20000000800 */
[----:B------:R-:W0:Y:S07]  /*0010*/  S2R R0, SR_TID.X ;  /* 0x0000000000007919 */ /* 0x000e2e0000002100 */
[----:B------:R-:W0:Y:S01]  /*0020*/  S2UR UR4, SR_CTAID.X ;  /* 0x00000000000479c3 */ /* 0x000e220000002500 */
[----:B------:R-:W1:Y:S07]  /*0030*/  LDCU UR5, c[0x0][0x380] ;  /* 0x00007000ff0577ac */ /* 0x000e6e0008000800 */
[----:B------:R-:W0:Y:S02]  /*0040*/  LDC R7, c[0x0][0x360] ;  /* 0x0000d800ff077b82 */ /* 0x000e240000000800 */
[----:B0-----:R-:W-:-:S05]  /*0050*/  IMAD R7, R7, UR4, R0 ;  /* 0x0000000407077c24 */ /* 0x001fca000f8e0200 */
[----:B-1----:R-:W-:-:S13]  /*0060*/  ISETP.GE.AND P0, PT, R7, UR5, PT ;  /* 0x0000000507007c0c */ /* 0x002fda000bf06270 */
[----:B------:R-:W-:Y:S05]  /*0070*/  @P0 EXIT ;  /* 0x000000000000094d */ /* 0x000fea0003800000 */
[----:B------:R-:W0:Y:S01]  /*0080*/  LDC.64 R2, c[0x0][0x388] ;  /* 0x0000e200ff027b82 */ /* 0x000e220000000a00 */
[----:B------:R-:W1:Y:S07]  /*0090*/  LDCU.64 UR4, c[0x0][0x358] ;  /* 0x00006b00ff0477ac */ /* 0x000e6e0008000a00 */
[----:B------:R-:W2:Y:S01]  /*00a0*/  LDC.64 R4, c[0x0][0x390] ;  /* 0x0000e400ff047b82 */ /* 0x000ea20000000a00 */
[----:B0-----:R-:W-:-:S05]  /*00b0*/  IMAD.WIDE R2, R7, 0x4, R2 ;  /* 0x0000000407027825 */ /* 0x001fca00078e0202 */
[----:B-1----:R-:W3:Y:S01]  /*00c0*/  LDG.E.CONSTANT R9, desc[UR4][R2.64] ;  /* 0x0000000402097981 */ /* 0x002ee2000c1e9900 */
[----:B--2---:R-:W-:Y:S01]  /*00d0*/  IMAD.WIDE R4, R7, 0x4, R4 ;  /* 0x0000000407047825 */ /* 0x004fe200078e0204 */
[----:B---3--:R-:W-:-:S13]  /*00e0*/  FSETP.GT.AND P0, PT, R9, RZ, PT ;  /* 0x000000ff0900720b */ /* 0x008fda0003f04000 */
[----:B------:R-:W-:-:S05]  /*00f0*/  @!P0 FMUL R9, R9, 0.0099999997764825820923 ;  /* 0x3c23d70a09098820 */ /* 0x000fca0000400000 */
[----:B------:R-:W-:Y:S01]  /*0100*/  STG.E desc[UR4][R4.64], R9 ;  /* 0x0000000904007986 */ /* 0x000fe2000c101904 */
[----:B------:R-:W-:Y:S05]  /*0110*/  EXIT ;  /* 0x000000000000794d */ /* 0x000fea0003800000 */
.L_x_0:
[----:B------:R-:W-:-:S00]  /*0120*/  BRA `(.L_x_0) ;  /* 0xfffffffc00fc7947 */ /* 0x000fc0000383ffff */
[----:B------:R-:W-:-:S00]  /*0130*/  NOP ;  /* 0x0000000000007918 */ /* 0x000fc00000000000 */
        /* <DEDUP_REMOVED lines=12> */
.L_x_1:


//--------------------- .nv.shared.reserved.0     --------------------------
	.section	.nv.shared.reserved.0,"aw",@nobits
	.weak		__nv_reservedSMEM_offset_0_alias
	.size		__nv_reservedSMEM_offset_0_alias, 0, 64
	.other		__nv_reservedSMEM_offset_0_alias,@"STO_CUDA_RESERVED_SHARED STV_DEFAULT"
__nv_reservedSMEM_offset_0_alias:
	.zero		0
	.zero		64


//--------------------- .nv.constant0.Run         --------------------------
	.section	.nv.constant0.Run,"a",@progbits
	.sectionflags	@""
	.align	4
.nv.constant0.Run:
	.zero		920


//--------------------- SYMBOLS --------------------------

	.type		.nv.reservedSmem.offset0,@object
	.size		.nv.reservedSmem.offset0,0x4
